//
// Generated by NVIDIA NVVM Compiler
//
// Compiler Build ID: CL-36424714
// Cuda compilation tools, release 13.0, V13.0.88
// Based on NVVM 20.0.0
//

.version 9.0
.target sm_100
.address_size 64

	// .globl	_Z13csrmul_kernelPiS_PfiS0_S0_

.visible .entry _Z13csrmul_kernelPiS_PfiS0_S0_(
	.param .u64 .ptr .align 1 _Z13csrmul_kernelPiS_PfiS0_S0__param_0,
	.param .u64 .ptr .align 1 _Z13csrmul_kernelPiS_PfiS0_S0__param_1,
	.param .u64 .ptr .align 1 _Z13csrmul_kernelPiS_PfiS0_S0__param_2,
	.param .u32 _Z13csrmul_kernelPiS_PfiS0_S0__param_3,
	.param .u64 .ptr .align 1 _Z13csrmul_kernelPiS_PfiS0_S0__param_4,
	.param .u64 .ptr .align 1 _Z13csrmul_kernelPiS_PfiS0_S0__param_5
)
{
	.reg .pred 	%p<11>;
	.reg .b32 	%r<43>;
	.reg .b32 	%f<70>;
	.reg .b64 	%rd<70>;

	ld.param.u64 	%rd12, [_Z13csrmul_kernelPiS_PfiS0_S0__param_0];
	ld.param.u64 	%rd13, [_Z13csrmul_kernelPiS_PfiS0_S0__param_1];
	ld.param.u64 	%rd14, [_Z13csrmul_kernelPiS_PfiS0_S0__param_2];
	ld.param.u32 	%r15, [_Z13csrmul_kernelPiS_PfiS0_S0__param_3];
	ld.param.u64 	%rd16, [_Z13csrmul_kernelPiS_PfiS0_S0__param_4];
	ld.param.u64 	%rd15, [_Z13csrmul_kernelPiS_PfiS0_S0__param_5];
	cvta.to.global.u64 	%rd1, %rd16;
	mov.u32 	%r16, %ctaid.x;
	mov.u32 	%r17, %ntid.x;
	mov.u32 	%r18, %tid.x;
	mad.lo.s32 	%r1, %r16, %r17, %r18;
	setp.ge.s32 	%p1, %r1, %r15;
	@%p1 bra 	$L__BB0_14;
	cvta.to.global.u64 	%rd17, %rd15;
	cvta.to.global.u64 	%rd18, %rd12;
	cvta.to.global.u64 	%rd2, %rd14;
	cvta.to.global.u64 	%rd3, %rd13;
	mul.wide.s32 	%rd19, %r1, 4;
	add.s64 	%rd4, %rd17, %rd19;
	ld.global.f32 	%f1, [%rd4];
	add.s64 	%rd20, %rd18, %rd19;
	ld.global.u32 	%r2, [%rd20+4];
	ld.global.u32 	%r19, [%rd20];
	sub.s32 	%r3, %r2, %r19;
	cvt.s64.s32 	%rd5, %r19;
	setp.lt.s32 	%p2, %r3, 1;
	mov.f32 	%f69, 0f00000000;
	@%p2 bra 	$L__BB0_13;
	cvt.u32.u64 	%r21, %rd5;
	and.b32  	%r4, %r3, 7;
	sub.s32 	%r22, %r21, %r2;
	setp.gt.u32 	%p3, %r22, -8;
	mov.f32 	%f69, 0f00000000;
	mov.b32 	%r41, 0;
	@%p3 bra 	$L__BB0_5;
	and.b32  	%r41, %r3, 2147483640;
	neg.s32 	%r39, %r41;
	shl.b64 	%rd21, %rd5, 2;
	add.s64 	%rd22, %rd21, 16;
	add.s64 	%rd69, %rd2, %rd22;
	add.s64 	%rd68, %rd3, %rd22;
	mov.f32 	%f69, 0f00000000;
$L__BB0_4:
	.pragma "nounroll";
	ld.global.f32 	%f18, [%rd69+-16];
	ld.global.u32 	%r23, [%rd68+-16];
	mul.wide.s32 	%rd23, %r23, 4;
	add.s64 	%rd24, %rd1, %rd23;
	ld.global.f32 	%f19, [%rd24];
	fma.rn.f32 	%f20, %f18, %f19, %f69;
	ld.global.f32 	%f21, [%rd69+-12];
	ld.global.u32 	%r24, [%rd68+-12];
	mul.wide.s32 	%rd25, %r24, 4;
	add.s64 	%rd26, %rd1, %rd25;
	ld.global.f32 	%f22, [%rd26];
	fma.rn.f32 	%f23, %f21, %f22, %f20;
	ld.global.f32 	%f24, [%rd69+-8];
	ld.global.u32 	%r25, [%rd68+-8];
	mul.wide.s32 	%rd27, %r25, 4;
	add.s64 	%rd28, %rd1, %rd27;
	ld.global.f32 	%f25, [%rd28];
	fma.rn.f32 	%f26, %f24, %f25, %f23;
	ld.global.f32 	%f27, [%rd69+-4];
	ld.global.u32 	%r26, [%rd68+-4];
	mul.wide.s32 	%rd29, %r26, 4;
	add.s64 	%rd30, %rd1, %rd29;
	ld.global.f32 	%f28, [%rd30];
	fma.rn.f32 	%f29, %f27, %f28, %f26;
	ld.global.f32 	%f30, [%rd69];
	ld.global.u32 	%r27, [%rd68];
	mul.wide.s32 	%rd31, %r27, 4;
	add.s64 	%rd32, %rd1, %rd31;
	ld.global.f32 	%f31, [%rd32];
	fma.rn.f32 	%f32, %f30, %f31, %f29;
	ld.global.f32 	%f33, [%rd69+4];
	ld.global.u32 	%r28, [%rd68+4];
	mul.wide.s32 	%rd33, %r28, 4;
	add.s64 	%rd34, %rd1, %rd33;
	ld.global.f32 	%f34, [%rd34];
	fma.rn.f32 	%f35, %f33, %f34, %f32;
	ld.global.f32 	%f36, [%rd69+8];
	ld.global.u32 	%r29, [%rd68+8];
	mul.wide.s32 	%rd35, %r29, 4;
	add.s64 	%rd36, %rd1, %rd35;
	ld.global.f32 	%f37, [%rd36];
	fma.rn.f32 	%f38, %f36, %f37, %f35;
	ld.global.f32 	%f39, [%rd69+12];
	ld.global.u32 	%r30, [%rd68+12];
	mul.wide.s32 	%rd37, %r30, 4;
	add.s64 	%rd38, %rd1, %rd37;
	ld.global.f32 	%f40, [%rd38];
	fma.rn.f32 	%f69, %f39, %f40, %f38;
	add.s32 	%r39, %r39, 8;
	add.s64 	%rd69, %rd69, 32;
	add.s64 	%rd68, %rd68, 32;
	setp.ne.s32 	%p4, %r39, 0;
	@%p4 bra 	$L__BB0_4;
$L__BB0_5:
	setp.eq.s32 	%p5, %r4, 0;
	@%p5 bra 	$L__BB0_13;
	and.b32  	%r10, %r3, 3;
	setp.lt.u32 	%p6, %r4, 4;
	@%p6 bra 	$L__BB0_8;
	cvt.u64.u32 	%rd39, %r41;
	add.s64 	%rd40, %rd39, %rd5;
	shl.b64 	%rd41, %rd40, 2;
	add.s64 	%rd42, %rd2, %rd41;
	ld.global.f32 	%f42, [%rd42];
	add.s64 	%rd43, %rd3, %rd41;
	ld.global.u32 	%r31, [%rd43];
	mul.wide.s32 	%rd44, %r31, 4;
	add.s64 	%rd45, %rd1, %rd44;
	ld.global.f32 	%f43, [%rd45];
	fma.rn.f32 	%f44, %f42, %f43, %f69;
	ld.global.f32 	%f45, [%rd42+4];
	ld.global.u32 	%r32, [%rd43+4];
	mul.wide.s32 	%rd46, %r32, 4;
	add.s64 	%rd47, %rd1, %rd46;
	ld.global.f32 	%f46, [%rd47];
	fma.rn.f32 	%f47, %f45, %f46, %f44;
	ld.global.f32 	%f48, [%rd42+8];
	ld.global.u32 	%r33, [%rd43+8];
	mul.wide.s32 	%rd48, %r33, 4;
	add.s64 	%rd49, %rd1, %rd48;
	ld.global.f32 	%f49, [%rd49];
	fma.rn.f32 	%f50, %f48, %f49, %f47;
	ld.global.f32 	%f51, [%rd42+12];
	ld.global.u32 	%r34, [%rd43+12];
	mul.wide.s32 	%rd50, %r34, 4;
	add.s64 	%rd51, %rd1, %rd50;
	ld.global.f32 	%f52, [%rd51];
	fma.rn.f32 	%f69, %f51, %f52, %f50;
	add.s32 	%r41, %r41, 4;
$L__BB0_8:
	setp.eq.s32 	%p7, %r10, 0;
	@%p7 bra 	$L__BB0_13;
	setp.eq.s32 	%p8, %r10, 1;
	@%p8 bra 	$L__BB0_11;
	cvt.u64.u32 	%rd52, %r41;
	add.s64 	%rd53, %rd52, %rd5;
	shl.b64 	%rd54, %rd53, 2;
	add.s64 	%rd55, %rd2, %rd54;
	ld.global.f32 	%f54, [%rd55];
	add.s64 	%rd56, %rd3, %rd54;
	ld.global.u32 	%r35, [%rd56];
	mul.wide.s32 	%rd57, %r35, 4;
	add.s64 	%rd58, %rd1, %rd57;
	ld.global.f32 	%f55, [%rd58];
	fma.rn.f32 	%f56, %f54, %f55, %f69;
	ld.global.f32 	%f57, [%rd55+4];
	ld.global.u32 	%r36, [%rd56+4];
	mul.wide.s32 	%rd59, %r36, 4;
	add.s64 	%rd60, %rd1, %rd59;
	ld.global.f32 	%f58, [%rd60];
	fma.rn.f32 	%f69, %f57, %f58, %f56;
	add.s32 	%r41, %r41, 2;
$L__BB0_11:
	and.b32  	%r37, %r3, 1;
	setp.eq.b32 	%p9, %r37, 1;
	not.pred 	%p10, %p9;
	@%p10 bra 	$L__BB0_13;
	cvt.u64.u32 	%rd61, %r41;
	add.s64 	%rd62, %rd61, %rd5;
	shl.b64 	%rd63, %rd62, 2;
	add.s64 	%rd64, %rd2, %rd63;
	ld.global.f32 	%f59, [%rd64];
	add.s64 	%rd65, %rd3, %rd63;
	ld.global.u32 	%r38, [%rd65];
	mul.wide.s32 	%rd66, %r38, 4;
	add.s64 	%rd67, %rd1, %rd66;
	ld.global.f32 	%f60, [%rd67];
	fma.rn.f32 	%f69, %f59, %f60, %f69;
$L__BB0_13:
	add.f32 	%f61, %f1, %f69;
	st.global.f32 	[%rd4], %f61;
$L__BB0_14:
	ret;

}


// ===== COMPILED SASS (sm_100) =====

	.target	sm_100

	.elftype	@"ET_EXEC"


//--------------------- .note.nv.tkinfo           --------------------------
	.section	.note.nv.tkinfo,"",@"SHT_NOTE"
	.sectionflags	@"SHF_NOTE_NV_TKINFO"
	.tkinfo
        /*0018*/ 	.word	0x00000002
        /*0030*/ 	.string	""
        /*0030*/ 	.string	"ptxas"
        /*0030*/ 	.string	"Cuda compilation tools, release 13.0, V13.0.88"
        /*0030*/ 	.string	"Build cuda_13.0.r13.0/compiler.36424714_0"
        /*0030*/ 	.string	"-arch sm_100 -m 64 "



//--------------------- .note.nv.cuinfo           --------------------------
	.section	.note.nv.cuinfo,"",@"SHT_NOTE"
	.sectionflags	@"SHF_NOTE_NV_CUINFO"
        /*0018*/ 	.short	0x0002
        /*001a*/ 	.short	0x0064
        /*001c*/ 	.short	0x0082
	.zero		2


//--------------------- .nv.info                  --------------------------
	.section	.nv.info,"",@"SHT_CUDA_INFO"
	.align	4


	//----- nvinfo : EIATTR_REGCOUNT
	.align		4
        /*0000*/ 	.byte	0x04, 0x2f
        /*0002*/ 	.short	(.L_1 - .L_0)
	.align		4
.L_0:
        /*0004*/ 	.word	index@(_Z13csrmul_kernelPiS_PfiS0_S0_)
        /*0008*/ 	.word	0x00000020


	//----- nvinfo : EIATTR_FRAME_SIZE
	.align		4
.L_1:
        /*000c*/ 	.byte	0x04, 0x11
        /*000e*/ 	.short	(.L_3 - .L_2)
	.align		4
.L_2:
        /*0010*/ 	.word	index@(_Z13csrmul_kernelPiS_PfiS0_S0_)
        /*0014*/ 	.word	0x00000000


	//----- nvinfo : EIATTR_MIN_STACK_SIZE
	.align		4
.L_3:
        /*0018*/ 	.byte	0x04, 0x12
        /*001a*/ 	.short	(.L_5 - .L_4)
	.align		4
.L_4:
        /*001c*/ 	.word	index@(_Z13csrmul_kernelPiS_PfiS0_S0_)
        /*0020*/ 	.word	0x00000000
.L_5:


//--------------------- .nv.compat                --------------------------
	.section	.nv.compat,"",@"SHT_CUDA_COMPAT_INFO"
	.align	4
        /*0000*/ 	.byte	0x02, 0x09, 0x00, 0x00, 0x02, 0x02, 0x01, 0x00, 0x02, 0x05, 0x05, 0x00, 0x03, 0x07, 0x01, 0x01
        /*0010*/ 	.byte	0x02, 0x03, 0x00, 0x00, 0x02, 0x06, 0x01, 0x00, 0x04, 0x0b, 0x08, 0x00, 0x09, 0x00, 0x00, 0x00
        /*0020*/ 	.byte	0x00, 0x00, 0x00, 0x00


//--------------------- .nv.info._Z13csrmul_kernelPiS_PfiS0_S0_ --------------------------
	.section	.nv.info._Z13csrmul_kernelPiS_PfiS0_S0_,"",@"SHT_CUDA_INFO"
	.sectionflags	@""
	.align	4


	//----- nvinfo : EIATTR_CUDA_API_VERSION
	.align		4
        /*0000*/ 	.byte	0x04, 0x37
        /*0002*/ 	.short	(.L_7 - .L_6)
.L_6:
        /*0004*/ 	.word	0x00000082


	//----- nvinfo : EIATTR_KPARAM_INFO
	.align		4
.L_7:
        /*0008*/ 	.byte	0x04, 0x17
        /*000a*/ 	.short	(.L_9 - .L_8)
.L_8:
        /*000c*/ 	.word	0x00000000
        /*0010*/ 	.short	0x0005
        /*0012*/ 	.short	0x0028
        /*0014*/ 	.byte	0x00, 0xf5, 0x21, 0x00


	//----- nvinfo : EIATTR_KPARAM_INFO
	.align		4
.L_9:
        /*0018*/ 	.byte	0x04, 0x17
        /*001a*/ 	.short	(.L_11 - .L_10)
.L_10:
        /*001c*/ 	.word	0x00000000
        /*0020*/ 	.short	0x0004
        /*0022*/ 	.short	0x0020
        /*0024*/ 	.byte	0x00, 0xf5, 0x21, 0x00


	//----- nvinfo : EIATTR_KPARAM_INFO
	.align		4
.L_11:
        /*0028*/ 	.byte	0x04, 0x17
        /*002a*/ 	.short	(.L_13 - .L_12)
.L_12:
        /*002c*/ 	.word	0x00000000
        /*0030*/ 	.short	0x0003
        /*0032*/ 	.short	0x0018
        /*0034*/ 	.byte	0x00, 0xf0, 0x11, 0x00


	//----- nvinfo : EIATTR_KPARAM_INFO
	.align		4
.L_13:
        /*0038*/ 	.byte	0x04, 0x17
        /*003a*/ 	.short	(.L_15 - .L_14)
.L_14:
        /*003c*/ 	.word	0x00000000
        /*0040*/ 	.short	0x0002
        /*0042*/ 	.short	0x0010
        /*0044*/ 	.byte	0x00, 0xf5, 0x21, 0x00


	//----- nvinfo : EIATTR_KPARAM_INFO
	.align		4
.L_15:
        /*0048*/ 	.byte	0x04, 0x17
        /*004a*/ 	.short	(.L_17 - .L_16)
.L_16:
        /*004c*/ 	.word	0x00000000
        /*0050*/ 	.short	0x0001
        /*0052*/ 	.short	0x0008
        /*0054*/ 	.byte	0x00, 0xf5, 0x21, 0x00


	//----- nvinfo : EIATTR_KPARAM_INFO
	.align		4
.L_17:
        /*0058*/ 	.byte	0x04, 0x17
        /*005a*/ 	.short	(.L_19 - .L_18)
.L_18:
        /*005c*/ 	.word	0x00000000
        /*0060*/ 	.short	0x0000
        /*0062*/ 	.short	0x0000
        /*0064*/ 	.byte	0x00, 0xf5, 0x21, 0x00


	//----- nvinfo : EIATTR_SPARSE_MMA_MASK
	.align		4
.L_19:
        /*0068*/ 	.byte	0x03, 0x50
        /*006a*/ 	.short	0x0000


	//----- nvinfo : EIATTR_MAXREG_COUNT
	.align		4
        /*006c*/ 	.byte	0x03, 0x1b
        /*006e*/ 	.short	0x00ff


	//----- nvinfo : EIATTR_MERCURY_ISA_VERSION
	.align		4
        /*0070*/ 	.byte	0x03, 0x5f
        /*0072*/ 	.short	0x0101


	//----- nvinfo : EIATTR_VRC_CTA_INIT_COUNT
	.align		4
        /*0074*/ 	.byte	0x02, 0x4a
	.zero		1
	.zero		1


	//----- nvinfo : EIATTR_EXIT_INSTR_OFFSETS
	.align		4
        /*0078*/ 	.byte	0x04, 0x1c
        /*007a*/ 	.short	(.L_21 - .L_20)


	//   ....[0]....
.L_20:
        /*007c*/ 	.word	0x00000070


	//   ....[1]....
        /*0080*/ 	.word	0x00000b40


	//----- nvinfo : EIATTR_CRS_STACK_SIZE
	.align		4
.L_21:
        /*0084*/ 	.byte	0x04, 0x1e
        /*0086*/ 	.short	(.L_23 - .L_22)
.L_22:
        /*0088*/ 	.word	0x00000000


	//----- nvinfo : EIATTR_CBANK_PARAM_SIZE
	.align		4
.L_23:
        /*008c*/ 	.byte	0x03, 0x19
        /*008e*/ 	.short	0x0030


	//----- nvinfo : EIATTR_PARAM_CBANK
	.align		4
        /*0090*/ 	.byte	0x04, 0x0a
        /*0092*/ 	.short	(.L_25 - .L_24)
	.align		4
.L_24:
        /*0094*/ 	.word	index@(.nv.constant0._Z13csrmul_kernelPiS_PfiS0_S0_)
        /*0098*/ 	.short	0x0380
        /*009a*/ 	.short	0x0030


	//----- nvinfo : EIATTR_SW_WAR
	.align		4
.L_25:
        /*009c*/ 	.byte	0x04, 0x36
        /*009e*/ 	.short	(.L_27 - .L_26)
.L_26:
        /*00a0*/ 	.word	0x00000008
.L_27:


//--------------------- .nv.callgraph             --------------------------
	.section	.nv.callgraph,"",@"SHT_CUDA_CALLGRAPH"
	.align	4
	.sectionentsize	8
	.align		4
        /*0000*/ 	.word	0x00000000
	.align		4
        /*0004*/ 	.word	0xffffffff
	.align		4
        /*0008*/ 	.word	0x00000000
	.align		4
        /*000c*/ 	.word	0xfffffffe
	.align		4
        /*0010*/ 	.word	0x00000000
	.align		4
        /*0014*/ 	.word	0xfffffffd
	.align		4
        /*0018*/ 	.word	0x00000000
	.align		4
        /*001c*/ 	.word	0xfffffffc


//--------------------- .text._Z13csrmul_kernelPiS_PfiS0_S0_ --------------------------
	.section	.text._Z13csrmul_kernelPiS_PfiS0_S0_,"ax",@progbits
	.align	128
        .global         _Z13csrmul_kernelPiS_PfiS0_S0_
        .type           _Z13csrmul_kernelPiS_PfiS0_S0_,@function
        .size           _Z13csrmul_kernelPiS_PfiS0_S0_,(.L_x_10 - _Z13csrmul_kernelPiS_PfiS0_S0_)
        .other          _Z13csrmul_kernelPiS_PfiS0_S0_,@"STO_CUDA_ENTRY STV_DEFAULT"
_Z13csrmul_kernelPiS_PfiS0_S0_:
.text._Z13csrmul_kernelPiS_PfiS0_S0_:
[----:B------:R-:W-:Y:S01]  /*0000*/  LDC R1, c[0x0][0x37c] ;  /* 0x0000df00ff017b82 */ /* 0x000fe20000000800 */
[----:B------:R-:W0:Y:S07]  /*0010*/  S2R R0, SR_TID.X ;  /* 0x0000000000007919 */ /* 0x000e2e0000002100 */
[----:B------:R-:W0:Y:S01]  /*0020*/  S2UR UR4, SR_CTAID.X ;  /* 0x00000000000479c3 */ /* 0x000e220000002500 */
[----:B------:R-:W1:Y:S07]  /*0030*/  LDCU UR5, c[0x0][0x398] ;  /* 0x00007300ff0577ac */ /* 0x000e6e0008000800 */
[----:B------:R-:W0:Y:S02]  /*0040*/  LDC R7, c[0x0][0x360] ;  /* 0x0000d800ff077b82 */ /* 0x000e240000000800 */
[----:B0-----:R-:W-:-:S05]  /*0050*/  IMAD R7, R7, UR4, R0 ;  /* 0x0000000407077c24 */ /* 0x001fca000f8e0200 */
[----:B-1----:R-:W-:-:S13]  /*0060*/  ISETP.GE.AND P0, PT, R7, UR5, PT ;  /* 0x0000000507007c0c */ /* 0x002fda000bf06270 */
[----:B------:R-:W-:Y:S05]  /*0070*/  @P0 EXIT ;  /* 0x000000000000094d */ /* 0x000fea0003800000 */
[----:B------:R-:W0:Y:S01]  /*0080*/  LDC.64 R4, c[0x0][0x380] ;  /* 0x0000e000ff047b82 */ /* 0x000e220000000a00 */
[----:B------:R-:W1:Y:S07]  /*0090*/  LDCU.64 UR4, c[0x0][0x358] ;  /* 0x00006b00ff0477ac */ /* 0x000e6e0008000a00 */
[----:B------:R-:W2:Y:S01]  /*00a0*/  LDC.64 R2, c[0x0][0x3a8] ;  /* 0x0000ea00ff027b82 */ /* 0x000ea20000000a00 */
[----:B0-----:R-:W-:-:S05]  /*00b0*/  IMAD.WIDE R4, R7, 0x4, R4 ;  /* 0x0000000407047825 */ /* 0x001fca00078e0204 */
[----:B-1----:R-:W3:Y:S04]  /*00c0*/  LDG.E R9, desc[UR4][R4.64+0x4] ;  /* 0x0000040404097981 */ /* 0x002ee8000c1e1900 */
[----:B------:R-:W3:Y:S01]  /*00d0*/  LDG.E R0, desc[UR4][R4.64] ;  /* 0x0000000404007981 */ /* 0x000ee2000c1e1900 */
[----:B--2---:R-:W-:-:S05]  /*00e0*/  IMAD.WIDE R2, R7, 0x4, R2 ;  /* 0x0000000407027825 */ /* 0x004fca00078e0202 */
[----:B------:R0:W5:Y:S01]  /*00f0*/  LDG.E R18, desc[UR4][R2.64] ;  /* 0x0000000402127981 */ /* 0x000162000c1e1900 */
[----:B------:R-:W-:Y:S01]  /*0100*/  BSSY.RECONVERGENT B0, `(.L_x_0) ;  /* 0x00000a1000007945 */ /* 0x000fe20003800200 */
[----:B------:R-:W-:Y:S02]  /*0110*/  IMAD.MOV.U32 R15, RZ, RZ, RZ ;  /* 0x000000ffff0f7224 */ /* 0x000fe400078e00ff */
[----:B---3--:R-:W-:-:S05]  /*0120*/  IMAD.IADD R19, R9, 0x1, -R0 ;  /* 0x0000000109137824 */ /* 0x008fca00078e0a00 */
[----:B------:R-:W-:-:S13]  /*0130*/  ISETP.GE.AND P0, PT, R19, 0x1, PT ;  /* 0x000000011300780c */ /* 0x000fda0003f06270 */
[----:B0-----:R-:W-:Y:S05]  /*0140*/  @!P0 BRA `(.L_x_1) ;  /* 0x0000000800708947 */ /* 0x001fea0003800000 */
[----:B------:R-:W-:Y:S01]  /*0150*/  IADD3 R9, PT, PT, -R9, R0, RZ ;  /* 0x0000000009097210 */ /* 0x000fe20007ffe1ff */
[----:B------:R-:W-:Y:S01]  /*0160*/  BSSY.RECONVERGENT B1, `(.L_x_2) ;  /* 0x0000045000017945 */ /* 0x000fe20003800200 */
[----:B------:R-:W-:Y:S01]  /*0170*/  LOP3.LUT R24, R19, 0x7, RZ, 0xc0, !PT ;  /* 0x0000000713187812 */ /* 0x000fe200078ec0ff */
[----:B------:R-:W-:Y:S01]  /*0180*/  IMAD.MOV.U32 R15, RZ, RZ, RZ ;  /* 0x000000ffff0f7224 */ /* 0x000fe200078e00ff */
[----:B------:R-:W-:Y:S01]  /*0190*/  ISETP.GT.U32.AND P1, PT, R9, -0x8, PT ;  /* 0xfffffff80900780c */ /* 0x000fe20003f24070 */
[----:B------:R-:W-:Y:S01]  /*01a0*/  IMAD.MOV.U32 R23, RZ, RZ, RZ ;  /* 0x000000ffff177224 */ /* 0x000fe200078e00ff */
[----:B------:R-:W-:Y:S02]  /*01b0*/  ISETP.NE.AND P0, PT, R24, RZ, PT ;  /* 0x000000ff1800720c */ /* 0x000fe40003f05270 */
[----:B------:R-:W-:-:S09]  /*01c0*/  SHF.R.S32.HI R21, RZ, 0x1f, R0 ;  /* 0x0000001fff157819 */ /* 0x000fd20000011400 */
[----:B------:R-:W-:Y:S05]  /*01d0*/  @P1 BRA `(.L_x_3) ;  /* 0x0000000000f41947 */ /* 0x000fea0003800000 */
[----:B------:R-:W0:Y:S01]  /*01e0*/  LDCU.64 UR6, c[0x0][0x390] ;  /* 0x00007200ff0677ac */ /* 0x000e220008000a00 */
[C---:B------:R-:W-:Y:S01]  /*01f0*/  LEA R4, P1, R0.reuse, 0x10, 0x2 ;  /* 0x0000001000047811 */ /* 0x040fe200078210ff */
[----:B------:R-:W-:Y:S01]  /*0200*/  HFMA2 R15, -RZ, RZ, 0, 0 ;  /* 0x00000000ff0f7431 */ /* 0x000fe200000001ff */
[----:B------:R-:W-:Y:S01]  /*0210*/  LOP3.LUT R23, R19, 0x7ffffff8, RZ, 0xc0, !PT ;  /* 0x7ffffff813177812 */ /* 0x000fe200078ec0ff */
[----:B------:R-:W1:Y:S01]  /*0220*/  LDCU.64 UR8, c[0x0][0x388] ;  /* 0x00007100ff0877ac */ /* 0x000e620008000a00 */
[----:B------:R-:W-:-:S03]  /*0230*/  LEA.HI.X R5, R0, RZ, R21, 0x2, P1 ;  /* 0x000000ff00057211 */ /* 0x000fc600008f1415 */
[----:B------:R-:W-:Y:S01]  /*0240*/  IMAD.MOV R20, RZ, RZ, -R23 ;  /* 0x000000ffff147224 */ /* 0x000fe200078e0a17 */
[C---:B0-----:R-:W-:Y:S02]  /*0250*/  IADD3 R10, P2, PT, R4.reuse, UR6, RZ ;  /* 0x00000006040a7c10 */ /* 0x041fe4000ff5e0ff */
[----:B-1----:R-:W-:Y:S02]  /*0260*/  IADD3 R4, P1, PT, R4, UR8, RZ ;  /* 0x0000000804047c10 */ /* 0x002fe4000ff3e0ff */
[C---:B------:R-:W-:Y:S02]  /*0270*/  IADD3.X R25, PT, PT, R5.reuse, UR7, RZ, P2, !PT ;  /* 0x0000000705197c10 */ /* 0x040fe400097fe4ff */
[----:B------:R-:W-:-:S09]  /*0280*/  IADD3.X R5, PT, PT, R5, UR9, RZ, P1, !PT ;  /* 0x0000000905057c10 */ /* 0x000fd20008ffe4ff */
.L_x_4:
[----:B------:R-:W2:Y:S01]  /*0290*/  LDG.E R7, desc[UR4][R4.64+-0x10] ;  /* 0xfffff00404077981 */ /* 0x000ea2000c1e1900 */
[----:B------:R-:W2:Y:S03]  /*02a0*/  LDC.64 R8, c[0x0][0x3a0] ;  /* 0x0000e800ff087b82 */ /* 0x000ea60000000a00 */
[----:B------:R-:W3:Y:S04]  /*02b0*/  LDG.E R11, desc[UR4][R4.64+-0xc] ;  /* 0xfffff404040b7981 */ /* 0x000ee8000c1e1900 */
[----:B------:R-:W4:Y:S04]  /*02c0*/  LDG.E R13, desc[UR4][R4.64+-0x8] ;  /* 0xfffff804040d7981 */ /* 0x000f28000c1e1900 */
[----:B------:R-:W4:Y:S04]  /*02d0*/  LDG.E R17, desc[UR4][R4.64+-0x4] ;  /* 0xfffffc0404117981 */ /* 0x000f28000c1e1900 */
[----:B------:R-:W4:Y:S04]  /*02e0*/  LDG.E R29, desc[UR4][R4.64+0x4] ;  /* 0x00000404041d7981 */ /* 0x000f28000c1e1900 */
[----:B------:R-:W4:Y:S01]  /*02f0*/  LDG.E R27, desc[UR4][R4.64+0xc] ;  /* 0x00000c04041b7981 */ /* 0x000f22000c1e1900 */
[----:B--2---:R-:W-:-:S05]  /*0300*/  IMAD.WIDE R6, R7, 0x4, R8 ;  /* 0x0000000407067825 */ /* 0x004fca00078e0208 */
[----:B------:R0:W2:Y:S02]  /*0310*/  LDG.E R14, desc[UR4][R6.64] ;  /* 0x00000004060e7981 */ /* 0x0000a4000c1e1900 */
[----:B0-----:R-:W-:Y:S01]  /*0320*/  IMAD.MOV.U32 R6, RZ, RZ, R10 ;  /* 0x000000ffff067224 */ /* 0x001fe200078e000a */
[----:B------:R-:W-:Y:S01]  /*0330*/  MOV R7, R25 ;  /* 0x0000001900077202 */ /* 0x000fe20000000f00 */
[--C-:B---3--:R-:W-:Y:S01]  /*0340*/  IMAD.WIDE R10, R11, 0x4, R8.reuse ;  /* 0x000000040b0a7825 */ /* 0x108fe200078e0208 */
[----:B------:R-:W3:Y:S04]  /*0350*/  LDG.E R25, desc[UR4][R4.64] ;  /* 0x0000000404197981 */ /* 0x000ee8000c1e1900 */
[----:B------:R-:W2:Y:S01]  /*0360*/  LDG.E R26, desc[UR4][R6.64+-0x10] ;  /* 0xfffff004061a7981 */ /* 0x000ea2000c1e1900 */
[----:B----4-:R-:W-:-:S03]  /*0370*/  IMAD.WIDE R12, R13, 0x4, R8 ;  /* 0x000000040d0c7825 */ /* 0x010fc600078e0208 */
[----:B------:R-:W4:Y:S04]  /*0380*/  LDG.E R10, desc[UR4][R10.64] ;  /* 0x000000040a0a7981 */ /* 0x000f28000c1e1900 */
[----:B------:R-:W4:Y:S04]  /*0390*/  LDG.E R16, desc[UR4][R6.64+-0xc] ;  /* 0xfffff40406107981 */ /* 0x000f28000c1e1900 */
[----:B------:R-:W3:Y:S04]  /*03a0*/  LDG.E R13, desc[UR4][R12.64] ;  /* 0x000000040c0d7981 */ /* 0x000ee8000c1e1900 */
[----:B------:R-:W3:Y:S01]  /*03b0*/  LDG.E R22, desc[UR4][R6.64+-0x8] ;  /* 0xfffff80406167981 */ /* 0x000ee2000c1e1900 */
[----:B--2---:R-:W-:-:S03]  /*03c0*/  FFMA R14, R26, R14, R15 ;  /* 0x0000000e1a0e7223 */ /* 0x004fc6000000000f */
[----:B------:R-:W2:Y:S04]  /*03d0*/  LDG.E R15, desc[UR4][R4.64+0x8] ;  /* 0x00000804040f7981 */ /* 0x000ea8000c1e1900 */
[----:B------:R-:W2:Y:S01]  /*03e0*/  LDG.E R26, desc[UR4][R6.64] ;  /* 0x00000004061a7981 */ /* 0x000ea2000c1e1900 */
[----:B----4-:R-:W-:Y:S01]  /*03f0*/  FFMA R14, R16, R10, R14 ;  /* 0x0000000a100e7223 */ /* 0x010fe2000000000e */
[----:B------:R-:W-:-:S04]  /*0400*/  IMAD.WIDE R16, R17, 0x4, R8 ;  /* 0x0000000411107825 */ /* 0x000fc800078e0208 */
[----:B---3--:R-:W-:Y:S02]  /*0410*/  IMAD.WIDE R10, R25, 0x4, R8 ;  /* 0x00000004190a7825 */ /* 0x008fe400078e0208 */
[----:B------:R-:W3:Y:S02]  /*0420*/  LDG.E R16, desc[UR4][R16.64] ;  /* 0x0000000410107981 */ /* 0x000ee4000c1e1900 */
[----:B------:R-:W-:Y:S01]  /*0430*/  FFMA R22, R22, R13, R14 ;  /* 0x0000000d16167223 */ /* 0x000fe2000000000e */
[--C-:B------:R-:W-:Y:S01]  /*0440*/  IMAD.WIDE R12, R29, 0x4, R8.reuse ;  /* 0x000000041d0c7825 */ /* 0x100fe200078e0208 */
[----:B------:R-:W3:Y:S04]  /*0450*/  LDG.E R25, desc[UR4][R6.64+-0x4] ;  /* 0xfffffc0406197981 */ /* 0x000ee8000c1e1900 */
[----:B------:R-:W4:Y:S04]  /*0460*/  LDG.E R11, desc[UR4][R10.64] ;  /* 0x000000040a0b7981 */ /* 0x000f28000c1e1900 */
[----:B------:R-:W4:Y:S04]  /*0470*/  LDG.E R12, desc[UR4][R12.64] ;  /* 0x000000040c0c7981 */ /* 0x000f28000c1e1900 */
[----:B------:R-:W4:Y:S04]  /*0480*/  LDG.E R29, desc[UR4][R6.64+0x4] ;  /* 0x00000404061d7981 */ /* 0x000f28000c1e1900 */
[----:B------:R-:W4:Y:S01]  /*0490*/  LDG.E R17, desc[UR4][R6.64+0xc] ;  /* 0x00000c0406117981 */ /* 0x000f22000c1e1900 */
[----:B--2---:R-:W-:-:S04]  /*04a0*/  IMAD.WIDE R14, R15, 0x4, R8 ;  /* 0x000000040f0e7825 */ /* 0x004fc800078e0208 */
[----:B------:R-:W-:Y:S02]  /*04b0*/  IMAD.WIDE R8, R27, 0x4, R8 ;  /* 0x000000041b087825 */ /* 0x000fe400078e0208 */
[----:B------:R-:W2:Y:S04]  /*04c0*/  LDG.E R14, desc[UR4][R14.64] ;  /* 0x000000040e0e7981 */ /* 0x000ea8000c1e1900 */
[----:B------:R-:W2:Y:S04]  /*04d0*/  LDG.E R27, desc[UR4][R6.64+0x8] ;  /* 0x00000804061b7981 */ /* 0x000ea8000c1e1900 */
[----:B------:R-:W2:Y:S01]  /*04e0*/  LDG.E R8, desc[UR4][R8.64] ;  /* 0x0000000408087981 */ /* 0x000ea2000c1e1900 */
[----:B------:R-:W-:-:S02]  /*04f0*/  VIADD R20, R20, 0x8 ;  /* 0x0000000814147836 */ /* 0x000fc40000000000 */
[----:B---3--:R-:W-:-:S03]  /*0500*/  FFMA R25, R25, R16, R22 ;  /* 0x0000001019197223 */ /* 0x008fc60000000016 */
[----:B------:R-:W-:Y:S01]  /*0510*/  ISETP.NE.AND P1, PT, R20, RZ, PT ;  /* 0x000000ff1400720c */ /* 0x000fe20003f25270 */
[----:B----4-:R-:W-:Y:S01]  /*0520*/  FFMA R26, R26, R11, R25 ;  /* 0x0000000b1a1a7223 */ /* 0x010fe20000000019 */
[----:B------:R-:W-:Y:S02]  /*0530*/  IADD3 R10, P2, PT, R6, 0x20, RZ ;  /* 0x00000020060a7810 */ /* 0x000fe40007f5e0ff */
[----:B------:R-:W-:Y:S01]  /*0540*/  IADD3 R4, P3, PT, R4, 0x20, RZ ;  /* 0x0000002004047810 */ /* 0x000fe20007f7e0ff */
[----:B------:R-:W-:Y:S02]  /*0550*/  FFMA R12, R29, R12, R26 ;  /* 0x0000000c1d0c7223 */ /* 0x000fe4000000001a */
[----:B------:R-:W-:Y:S01]  /*0560*/  IMAD.X R25, RZ, RZ, R7, P2 ;  /* 0x000000ffff197224 */ /* 0x000fe200010e0607 */
[----:B------:R-:W-:Y:S01]  /*0570*/  IADD3.X R5, PT, PT, RZ, R5, RZ, P3, !PT ;  /* 0x00000005ff057210 */ /* 0x000fe20001ffe4ff */
[----:B--2---:R-:W-:-:S04]  /*0580*/  FFMA R12, R27, R14, R12 ;  /* 0x0000000e1b0c7223 */ /* 0x004fc8000000000c */
[----:B------:R-:W-:Y:S01]  /*0590*/  FFMA R15, R17, R8, R12 ;  /* 0x00000008110f7223 */ /* 0x000fe2000000000c */
[----:B------:R-:W-:Y:S06]  /*05a0*/  @P1 BRA `(.L_x_4) ;  /* 0xfffffffc00381947 */ /* 0x000fec000383ffff */
.L_x_3:
[----:B------:R-:W-:Y:S05]  /*05b0*/  BSYNC.RECONVERGENT B1 ;  /* 0x0000000000017941 */ /* 0x000fea0003800200 */
.L_x_2:
[----:B------:R-:W-:Y:S05]  /*05c0*/  @!P0 BRA `(.L_x_1) ;  /* 0x0000000400508947 */ /* 0x000fea0003800000 */
[----:B------:R-:W-:Y:S01]  /*05d0*/  ISETP.GE.U32.AND P1, PT, R24, 0x4, PT ;  /* 0x000000041800780c */ /* 0x000fe20003f26070 */
[----:B------:R-:W-:Y:S01]  /*05e0*/  BSSY.RECONVERGENT B1, `(.L_x_5) ;  /* 0x0000024000017945 */ /* 0x000fe20003800200 */
[----:B------:R-:W-:-:S04]  /*05f0*/  LOP3.LUT R20, R19, 0x3, RZ, 0xc0, !PT ;  /* 0x0000000313147812 */ /* 0x000fc800078ec0ff */
[----:B------:R-:W-:-:S07]  /*0600*/  ISETP.NE.AND P0, PT, R20, RZ, PT ;  /* 0x000000ff1400720c */ /* 0x000fce0003f05270 */
[----:B------:R-:W-:Y:S06]  /*0610*/  @!P1 BRA `(.L_x_6) ;  /* 0x0000000000809947 */ /* 0x000fec0003800000 */
[----:B------:R-:W0:Y:S01]  /*0620*/  LDCU.64 UR6, c[0x0][0x388] ;  /* 0x00007100ff0677ac */ /* 0x000e220008000a00 */
[----:B------:R-:W-:-:S04]  /*0630*/  IADD3 R5, P1, PT, R0, R23, RZ ;  /* 0x0000001700057210 */ /* 0x000fc80007f3e0ff */
[----:B------:R-:W-:Y:S01]  /*0640*/  SHF.L.U32 R4, R5, 0x2, RZ ;  /* 0x0000000205047819 */ /* 0x000fe200000006ff */
[----:B------:R-:W-:-:S05]  /*0650*/  IMAD.X R6, RZ, RZ, R21, P1 ;  /* 0x000000ffff067224 */ /* 0x000fca00008e0615 */
[----:B------:R-:W-:Y:S02]  /*0660*/  SHF.L.U64.HI R5, R5, 0x2, R6 ;  /* 0x0000000205057819 */ /* 0x000fe40000010206 */
[----:B------:R-:W1:Y:S01]  /*0670*/  LDC.64 R6, c[0x0][0x3a0] ;  /* 0x0000e800ff067b82 */ /* 0x000e620000000a00 */
[----:B0-----:R-:W-:-:S04]  /*0680*/  IADD3 R24, P1, PT, R4, UR6, RZ ;  /* 0x0000000604187c10 */ /* 0x001fc8000ff3e0ff */
[----:B------:R-:W-:Y:S01]  /*0690*/  IADD3.X R25, PT, PT, R5, UR7, RZ, P1, !PT ;  /* 0x0000000705197c10 */ /* 0x000fe20008ffe4ff */
[----:B------:R-:W0:Y:S04]  /*06a0*/  LDCU.64 UR6, c[0x0][0x390] ;  /* 0x00007200ff0677ac */ /* 0x000e280008000a00 */
[----:B------:R-:W1:Y:S04]  /*06b0*/  LDG.E R17, desc[UR4][R24.64] ;  /* 0x0000000418117981 */ /* 0x000e68000c1e1900 */
[----:B------:R-:W2:Y:S04]  /*06c0*/  LDG.E R9, desc[UR4][R24.64+0x4] ;  /* 0x0000040418097981 */ /* 0x000ea8000c1e1900 */
[----:B------:R-:W3:Y:S04]  /*06d0*/  LDG.E R11, desc[UR4][R24.64+0x8] ;  /* 0x00000804180b7981 */ /* 0x000ee8000c1e1900 */
[----:B------:R-:W4:Y:S01]  /*06e0*/  LDG.E R13, desc[UR4][R24.64+0xc] ;  /* 0x00000c04180d7981 */ /* 0x000f22000c1e1900 */
[----:B0-----:R-:W-:-:S04]  /*06f0*/  IADD3 R4, P1, PT, R4, UR6, RZ ;  /* 0x0000000604047c10 */ /* 0x001fc8000ff3e0ff */
[----:B------:R-:W-:-:S05]  /*0700*/  IADD3.X R5, PT, PT, R5, UR7, RZ, P1, !PT ;  /* 0x0000000705057c10 */ /* 0x000fca0008ffe4ff */
[----:B------:R-:W4:Y:S04]  /*0710*/  LDG.E R14, desc[UR4][R4.64] ;  /* 0x00000004040e7981 */ /* 0x000f28000c1e1900 */
[----:B------:R-:W4:Y:S04]  /*0720*/  LDG.E R25, desc[UR4][R4.64+0x4] ;  /* 0x0000040404197981 */ /* 0x000f28000c1e1900 */
[----:B------:R-:W4:Y:S01]  /*0730*/  LDG.E R27, desc[UR4][R4.64+0xc] ;  /* 0x00000c04041b7981 */ /* 0x000f22000c1e1900 */
[----:B-1----:R-:W-:-:S04]  /*0740*/  IMAD.WIDE R16, R17, 0x4, R6 ;  /* 0x0000000411107825 */ /* 0x002fc800078e0206 */
[--C-:B--2---:R-:W-:Y:S01]  /*0750*/  IMAD.WIDE R8, R9, 0x4, R6.reuse ;  /* 0x0000000409087825 */ /* 0x104fe200078e0206 */
[----:B------:R-:W2:Y:S03]  /*0760*/  LDG.E R12, desc[UR4][R16.64] ;  /* 0x00000004100c7981 */ /* 0x000ea6000c1e1900 */
[--C-:B---3--:R-:W-:Y:S02]  /*0770*/  IMAD.WIDE R10, R11, 0x4, R6.reuse ;  /* 0x000000040b0a7825 */ /* 0x108fe400078e0206 */
[----:B------:R-:W3:Y:S02]  /*0780*/  LDG.E R8, desc[UR4][R8.64] ;  /* 0x0000000408087981 */ /* 0x000ee4000c1e1900 */
[----:B----4-:R-:W-:Y:S02]  /*0790*/  IMAD.WIDE R6, R13, 0x4, R6 ;  /* 0x000000040d067825 */ /* 0x010fe400078e0206 */
[----:B------:R-:W4:Y:S04]  /*07a0*/  LDG.E R10, desc[UR4][R10.64] ;  /* 0x000000040a0a7981 */ /* 0x000f28000c1e1900 */
[----:B------:R-:W4:Y:S04]  /*07b0*/  LDG.E R13, desc[UR4][R4.64+0x8] ;  /* 0x00000804040d7981 */ /* 0x000f28000c1e1900 */
[----:B------:R-:W4:Y:S01]  /*07c0*/  LDG.E R6, desc[UR4][R6.64] ;  /* 0x0000000406067981 */ /* 0x000f22000c1e1900 */
[----:B------:R-:W-:-:S02]  /*07d0*/  VIADD R23, R23, 0x4 ;  /* 0x0000000417177836 */ /* 0x000fc40000000000 */
[----:B--2---:R-:W-:-:S04]  /*07e0*/  FFMA R12, R14, R12, R15 ;  /* 0x0000000c0e0c7223 */ /* 0x004fc8000000000f */
[----:B---3--:R-:W-:-:S04]  /*07f0*/  FFMA R12, R25, R8, R12 ;  /* 0x00000008190c7223 */ /* 0x008fc8000000000c */
[----:B----4-:R-:W-:-:S04]  /*0800*/  FFMA R12, R13, R10, R12 ;  /* 0x0000000a0d0c7223 */ /* 0x010fc8000000000c */
[----:B------:R-:W-:-:S07]  /*0810*/  FFMA R15, R27, R6, R12 ;  /* 0x000000061b0f7223 */ /* 0x000fce000000000c */
.L_x_6:
[----:B------:R-:W-:Y:S05]  /*0820*/  BSYNC.RECONVERGENT B1 ;  /* 0x0000000000017941 */ /* 0x000fea0003800200 */
.L_x_5:
[----:B------:R-:W-:Y:S05]  /*0830*/  @!P0 BRA `(.L_x_1) ;  /* 0x0000000000b48947 */ /* 0x000fea0003800000 */
[----:B------:R-:W-:Y:S01]  /*0840*/  ISETP.NE.AND P1, PT, R20, 0x1, PT ;  /* 0x000000011400780c */ /* 0x000fe20003f25270 */
[----:B------:R-:W-:Y:S01]  /*0850*/  BSSY.RECONVERGENT B1, `(.L_x_7) ;  /* 0x000001a000017945 */ /* 0x000fe20003800200 */
[----:B------:R-:W-:-:S04]  /*0860*/  LOP3.LUT R19, R19, 0x1, RZ, 0xc0, !PT ;  /* 0x0000000113137812 */ /* 0x000fc800078ec0ff */
[----:B------:R-:W-:-:S07]  /*0870*/  ISETP.NE.U32.AND P0, PT, R19, 0x1, PT ;  /* 0x000000011300780c */ /* 0x000fce0003f05070 */
[----:B------:R-:W-:Y:S06]  /*0880*/  @!P1 BRA `(.L_x_8) ;  /* 0x0000000000589947 */ /* 0x000fec0003800000 */
[----:B------:R-:W0:Y:S01]  /*0890*/  LDCU.64 UR6, c[0x0][0x388] ;  /* 0x00007100ff0677ac */ /* 0x000e220008000a00 */
[----:B------:R-:W-:Y:S01]  /*08a0*/  IADD3 R4, P1, PT, R0, R23, RZ ;  /* 0x0000001700047210 */ /* 0x000fe20007f3e0ff */
[----:B------:R-:W1:Y:S03]  /*08b0*/  LDC.64 R8, c[0x0][0x3a0] ;  /* 0x0000e800ff087b82 */ /* 0x000e660000000a00 */
[----:B------:R-:W-:Y:S01]  /*08c0*/  IADD3.X R5, PT, PT, RZ, R21, RZ, P1, !PT ;  /* 0x00000015ff057210 */ /* 0x000fe20000ffe4ff */
[----:B------:R-:W-:-:S03]  /*08d0*/  IMAD.SHL.U32 R10, R4, 0x4, RZ ;  /* 0x00000004040a7824 */ /* 0x000fc600078e00ff */
[----:B------:R-:W-:Y:S02]  /*08e0*/  SHF.L.U64.HI R5, R4, 0x2, R5 ;  /* 0x0000000204057819 */ /* 0x000fe40000010205 */
[----:B0-----:R-:W-:-:S04]  /*08f0*/  IADD3 R6, P1, PT, R10, UR6, RZ ;  /* 0x000000060a067c10 */ /* 0x001fc8000ff3e0ff */
[----:B------:R-:W-:Y:S01]  /*0900*/  IADD3.X R7, PT, PT, R5, UR7, RZ, P1, !PT ;  /* 0x0000000705077c10 */ /* 0x000fe20008ffe4ff */
[----:B------:R-:W0:Y:S04]  /*0910*/  LDCU.64 UR6, c[0x0][0x390] ;  /* 0x00007200ff0677ac */ /* 0x000e280008000a00 */
[----:B------:R-:W1:Y:S04]  /*0920*/  LDG.E R11, desc[UR4][R6.64] ;  /* 0x00000004060b7981 */ /* 0x000e68000c1e1900 */
[----:B------:R-:W2:Y:S01]  /*0930*/  LDG.E R13, desc[UR4][R6.64+0x4] ;  /* 0x00000404060d7981 */ /* 0x000ea2000c1e1900 */
[----:B0-----:R-:W-:-:S04]  /*0940*/  IADD3 R4, P1, PT, R10, UR6, RZ ;  /* 0x000000060a047c10 */ /* 0x001fc8000ff3e0ff */
[----:B------:R-:W-:-:S05]  /*0950*/  IADD3.X R5, PT, PT, R5, UR7, RZ, P1, !PT ;  /* 0x0000000705057c10 */ /* 0x000fca0008ffe4ff */
[----:B------:R-:W3:Y:S01]  /*0960*/  LDG.E R12, desc[UR4][R4.64] ;  /* 0x00000004040c7981 */ /* 0x000ee2000c1e1900 */
[----:B-1----:R-:W-:-:S04]  /*0970*/  IMAD.WIDE R10, R11, 0x4, R8 ;  /* 0x000000040b0a7825 */ /* 0x002fc800078e0208 */
[----:B--2---:R-:W-:Y:S02]  /*0980*/  IMAD.WIDE R8, R13, 0x4, R8 ;  /* 0x000000040d087825 */ /* 0x004fe400078e0208 */
[----:B------:R-:W3:Y:S04]  /*0990*/  LDG.E R10, desc[UR4][R10.64] ;  /* 0x000000040a0a7981 */ /* 0x000ee8000c1e1900 */
[----:B------:R-:W2:Y:S04]  /*09a0*/  LDG.E R13, desc[UR4][R4.64+0x4] ;  /* 0x00000404040d7981 */ /* 0x000ea8000c1e1900 */
[----:B------:R-:W2:Y:S01]  /*09b0*/  LDG.E R8, desc[UR4][R8.64] ;  /* 0x0000000408087981 */ /* 0x000ea2000c1e1900 */
[----:B------:R-:W-:Y:S01]  /*09c0*/  IADD3 R23, PT, PT, R23, 0x2, RZ ;  /* 0x0000000217177810 */ /* 0x000fe20007ffe0ff */
[----:B---3--:R-:W-:-:S04]  /*09d0*/  FFMA R12, R12, R10, R15 ;  /* 0x0000000a0c0c7223 */ /* 0x008fc8000000000f */
[----:B--2---:R-:W-:-:S07]  /*09e0*/  FFMA R15, R13, R8, R12 ;  /* 0x000000080d0f7223 */ /* 0x004fce000000000c */
.L_x_8:
[----:B------:R-:W-:Y:S05]  /*09f0*/  BSYNC.RECONVERGENT B1 ;  /* 0x0000000000017941 */ /* 0x000fea0003800200 */
.L_x_7:
[----:B------:R-:W-:Y:S05]  /*0a00*/  @P0 BRA `(.L_x_1) ;  /* 0x0000000000400947 */ /* 0x000fea0003800000 */
[----:B------:R-:W0:Y:S01]  /*0a10*/  LDCU.64 UR6, c[0x0][0x388] ;  /* 0x00007100ff0677ac */ /* 0x000e220008000a00 */
[----:B------:R-:W-:Y:S01]  /*0a20*/  IADD3 R0, P0, PT, R0, R23, RZ ;  /* 0x0000001700007210 */ /* 0x000fe20007f1e0ff */
[----:B------:R-:W1:Y:S03]  /*0a30*/  LDC.64 R4, c[0x0][0x3a0] ;  /* 0x0000e800ff047b82 */ /* 0x000e660000000a00 */
[----:B------:R-:W-:Y:S01]  /*0a40*/  SHF.L.U32 R6, R0, 0x2, RZ ;  /* 0x0000000200067819 */ /* 0x000fe200000006ff */
[----:B------:R-:W-:-:S05]  /*0a50*/  IMAD.X R21, RZ, RZ, R21, P0 ;  /* 0x000000ffff157224 */ /* 0x000fca00000e0615 */
[----:B------:R-:W-:Y:S02]  /*0a60*/  SHF.L.U64.HI R0, R0, 0x2, R21 ;  /* 0x0000000200007819 */ /* 0x000fe40000010215 */
[----:B0-----:R-:W-:-:S04]  /*0a70*/  IADD3 R8, P0, PT, R6, UR6, RZ ;  /* 0x0000000606087c10 */ /* 0x001fc8000ff1e0ff */
[----:B------:R-:W-:Y:S01]  /*0a80*/  IADD3.X R9, PT, PT, R0, UR7, RZ, P0, !PT ;  /* 0x0000000700097c10 */ /* 0x000fe200087fe4ff */
[----:B------:R-:W0:Y:S05]  /*0a90*/  LDCU.64 UR6, c[0x0][0x390] ;  /* 0x00007200ff0677ac */ /* 0x000e2a0008000a00 */
[----:B------:R-:W1:Y:S01]  /*0aa0*/  LDG.E R9, desc[UR4][R8.64] ;  /* 0x0000000408097981 */ /* 0x000e62000c1e1900 */
[----:B0-----:R-:W-:-:S04]  /*0ab0*/  IADD3 R6, P0, PT, R6, UR6, RZ ;  /* 0x0000000606067c10 */ /* 0x001fc8000ff1e0ff */
[----:B------:R-:W-:-:S05]  /*0ac0*/  IADD3.X R7, PT, PT, R0, UR7, RZ, P0, !PT ;  /* 0x0000000700077c10 */ /* 0x000fca00087fe4ff */
[----:B------:R-:W2:Y:S01]  /*0ad0*/  LDG.E R6, desc[UR4][R6.64] ;  /* 0x0000000406067981 */ /* 0x000ea2000c1e1900 */
[----:B-1----:R-:W-:-:S06]  /*0ae0*/  IMAD.WIDE R4, R9, 0x4, R4 ;  /* 0x0000000409047825 */ /* 0x002fcc00078e0204 */
[----:B------:R-:W2:Y:S02]  /*0af0*/  LDG.E R4, desc[UR4][R4.64] ;  /* 0x0000000404047981 */ /* 0x000ea4000c1e1900 */
[----:B--2---:R-:W-:-:S07]  /*0b00*/  FFMA R15, R6, R4, R15 ;  /* 0x00000004060f7223 */ /* 0x004fce000000000f */
.L_x_1:
[----:B------:R-:W-:Y:S05]  /*0b10*/  BSYNC.RECONVERGENT B0 ;  /* 0x0000000000007941 */ /* 0x000fea0003800200 */
.L_x_0:
[----:B-----5:R-:W-:-:S05]  /*0b20*/  FADD R15, R18, R15 ;  /* 0x0000000f120f7221 */ /* 0x020fca0000000000 */
[----:B------:R-:W-:Y:S01]  /*0b30*/  STG.E desc[UR4][R2.64], R15 ;  /* 0x0000000f02007986 */ /* 0x000fe2000c101904 */
[----:B------:R-:W-:Y:S05]  /*0b40*/  EXIT ;  /* 0x000000000000794d */ /* 0x000fea0003800000 */
.L_x_9:
[----:B------:R-:W-:-:S00]  /*0b50*/  BRA `(.L_x_9) ;  /* 0xfffffffc00fc7947 */ /* 0x000fc0000383ffff */
[----:B------:R-:W-:-:S00]  /*0b60*/  NOP ;  /* 0x0000000000007918 */ /* 0x000fc00000000000 */
        /* <DEDUP_REMOVED lines=9> */
.L_x_10:


//--------------------- .nv.shared.reserved.0     --------------------------
	.section	.nv.shared.reserved.0,"aw",@nobits
	.weak		__nv_reservedSMEM_offset_0_alias
	.size		__nv_reservedSMEM_offset_0_alias, 0, 64
	.other		__nv_reservedSMEM_offset_0_alias,@"STO_CUDA_RESERVED_SHARED STV_DEFAULT"
__nv_reservedSMEM_offset_0_alias:
	.zero		0
	.zero		64


//--------------------- .nv.constant0._Z13csrmul_kernelPiS_PfiS0_S0_ --------------------------
	.section	.nv.constant0._Z13csrmul_kernelPiS_PfiS0_S0_,"a",@progbits
	.sectionflags	@""
	.align	4
.nv.constant0._Z13csrmul_kernelPiS_PfiS0_S0_:
	.zero		944


//--------------------- SYMBOLS --------------------------

	.type		.nv.reservedSmem.offset0,@object
	.size		.nv.reservedSmem.offset0,0x4
